//
// Generated by NVIDIA NVVM Compiler
//
// Compiler Build ID: CL-36424714
// Cuda compilation tools, release 13.0, V13.0.88
// Based on NVVM 20.0.0
//

.version 9.0
.target sm_100
.address_size 64

	// .globl	_Z14gaussian_blockdddPKdPd

.visible .entry _Z14gaussian_blockdddPKdPd(
	.param .f64 _Z14gaussian_blockdddPKdPd_param_0,
	.param .f64 _Z14gaussian_blockdddPKdPd_param_1,
	.param .f64 _Z14gaussian_blockdddPKdPd_param_2,
	.param .u64 .ptr .align 1 _Z14gaussian_blockdddPKdPd_param_3,
	.param .u64 .ptr .align 1 _Z14gaussian_blockdddPKdPd_param_4
)
{
	.reg .pred 	%p<5>;
	.reg .b32 	%r<17>;
	.reg .b32 	%f<3>;
	.reg .b64 	%rd<9>;
	.reg .b64 	%fd<35>;

	ld.param.f64 	%fd6, [_Z14gaussian_blockdddPKdPd_param_0];
	ld.param.f64 	%fd7, [_Z14gaussian_blockdddPKdPd_param_1];
	ld.param.f64 	%fd8, [_Z14gaussian_blockdddPKdPd_param_2];
	ld.param.u64 	%rd1, [_Z14gaussian_blockdddPKdPd_param_3];
	ld.param.u64 	%rd2, [_Z14gaussian_blockdddPKdPd_param_4];
	mov.u32 	%r1, %ctaid.x;
	cvt.rn.f64.u32 	%fd9, %r1;
	setp.leu.f64 	%p1, %fd8, %fd9;
	@%p1 bra 	$L__BB0_5;
	cvta.to.global.u64 	%rd3, %rd1;
	mul.wide.u32 	%rd4, %r1, 8;
	add.s64 	%rd5, %rd3, %rd4;
	ld.global.f64 	%fd10, [%rd5];
	add.f64 	%fd11, %fd10, 0dBFE0000000000000;
	fma.rn.f64 	%fd12, %fd6, %fd11, %fd7;
	neg.f64 	%fd13, %fd12;
	mul.f64 	%fd1, %fd12, %fd13;
	fma.rn.f64 	%fd14, %fd1, 0d3FF71547652B82FE, 0d4338000000000000;
	{
	.reg .b32 %temp; 
	mov.b64 	{%r2, %temp}, %fd14;
	}
	mov.f64 	%fd15, 0dC338000000000000;
	add.rn.f64 	%fd16, %fd14, %fd15;
	fma.rn.f64 	%fd17, %fd16, 0dBFE62E42FEFA39EF, %fd1;
	fma.rn.f64 	%fd18, %fd16, 0dBC7ABC9E3B39803F, %fd17;
	fma.rn.f64 	%fd19, %fd18, 0d3E5ADE1569CE2BDF, 0d3E928AF3FCA213EA;
	fma.rn.f64 	%fd20, %fd19, %fd18, 0d3EC71DEE62401315;
	fma.rn.f64 	%fd21, %fd20, %fd18, 0d3EFA01997C89EB71;
	fma.rn.f64 	%fd22, %fd21, %fd18, 0d3F2A01A014761F65;
	fma.rn.f64 	%fd23, %fd22, %fd18, 0d3F56C16C1852B7AF;
	fma.rn.f64 	%fd24, %fd23, %fd18, 0d3F81111111122322;
	fma.rn.f64 	%fd25, %fd24, %fd18, 0d3FA55555555502A1;
	fma.rn.f64 	%fd26, %fd25, %fd18, 0d3FC5555555555511;
	fma.rn.f64 	%fd27, %fd26, %fd18, 0d3FE000000000000B;
	fma.rn.f64 	%fd28, %fd27, %fd18, 0d3FF0000000000000;
	fma.rn.f64 	%fd29, %fd28, %fd18, 0d3FF0000000000000;
	{
	.reg .b32 %temp; 
	mov.b64 	{%r3, %temp}, %fd29;
	}
	{
	.reg .b32 %temp; 
	mov.b64 	{%temp, %r4}, %fd29;
	}
	shl.b32 	%r5, %r2, 20;
	add.s32 	%r6, %r5, %r4;
	mov.b64 	%fd34, {%r3, %r6};
	{
	.reg .b32 %temp; 
	mov.b64 	{%temp, %r7}, %fd1;
	}
	mov.b32 	%f2, %r7;
	abs.f32 	%f1, %f2;
	setp.lt.f32 	%p2, %f1, 0f4086232B;
	@%p2 bra 	$L__BB0_4;
	setp.lt.f64 	%p3, %fd1, 0d0000000000000000;
	add.f64 	%fd30, %fd1, 0d7FF0000000000000;
	selp.f64 	%fd34, 0d0000000000000000, %fd30, %p3;
	setp.geu.f32 	%p4, %f1, 0f40874800;
	@%p4 bra 	$L__BB0_4;
	shr.u32 	%r8, %r2, 31;
	add.s32 	%r9, %r2, %r8;
	shr.s32 	%r10, %r9, 1;
	shl.b32 	%r11, %r10, 20;
	add.s32 	%r12, %r4, %r11;
	mov.b64 	%fd31, {%r3, %r12};
	sub.s32 	%r13, %r2, %r10;
	shl.b32 	%r14, %r13, 20;
	add.s32 	%r15, %r14, 1072693248;
	mov.b32 	%r16, 0;
	mov.b64 	%fd32, {%r16, %r15};
	mul.f64 	%fd34, %fd32, %fd31;
$L__BB0_4:
	mul.f64 	%fd33, %fd6, %fd34;
	cvta.to.global.u64 	%rd6, %rd2;
	add.s64 	%rd8, %rd6, %rd4;
	st.global.f64 	[%rd8], %fd33;
$L__BB0_5:
	ret;

}


// ===== COMPILED SASS (sm_100) =====

	.target	sm_100

	.elftype	@"ET_EXEC"


//--------------------- .note.nv.tkinfo           --------------------------
	.section	.note.nv.tkinfo,"",@"SHT_NOTE"
	.sectionflags	@"SHF_NOTE_NV_TKINFO"
	.tkinfo
        /*0018*/ 	.word	0x00000002
        /*0030*/ 	.string	""
        /*0030*/ 	.string	"ptxas"
        /*0030*/ 	.string	"Cuda compilation tools, release 13.0, V13.0.88"
        /*0030*/ 	.string	"Build cuda_13.0.r13.0/compiler.36424714_0"
        /*0030*/ 	.string	"-arch sm_100 -m 64 "



//--------------------- .note.nv.cuinfo           --------------------------
	.section	.note.nv.cuinfo,"",@"SHT_NOTE"
	.sectionflags	@"SHF_NOTE_NV_CUINFO"
        /*0018*/ 	.short	0x0002
        /*001a*/ 	.short	0x0064
        /*001c*/ 	.short	0x0082
	.zero		2


//--------------------- .nv.info                  --------------------------
	.section	.nv.info,"",@"SHT_CUDA_INFO"
	.align	4


	//----- nvinfo : EIATTR_REGCOUNT
	.align		4
        /*0000*/ 	.byte	0x04, 0x2f
        /*0002*/ 	.short	(.L_1 - .L_0)
	.align		4
.L_0:
        /*0004*/ 	.word	index@(_Z14gaussian_blockdddPKdPd)
        /*0008*/ 	.word	0x00000010


	//----- nvinfo : EIATTR_FRAME_SIZE
	.align		4
.L_1:
        /*000c*/ 	.byte	0x04, 0x11
        /*000e*/ 	.short	(.L_3 - .L_2)
	.align		4
.L_2:
        /*0010*/ 	.word	index@(_Z14gaussian_blockdddPKdPd)
        /*0014*/ 	.word	0x00000000


	//----- nvinfo : EIATTR_MIN_STACK_SIZE
	.align		4
.L_3:
        /*0018*/ 	.byte	0x04, 0x12
        /*001a*/ 	.short	(.L_5 - .L_4)
	.align		4
.L_4:
        /*001c*/ 	.word	index@(_Z14gaussian_blockdddPKdPd)
        /*0020*/ 	.word	0x00000000
.L_5:


//--------------------- .nv.compat                --------------------------
	.section	.nv.compat,"",@"SHT_CUDA_COMPAT_INFO"
	.align	4
        /*0000*/ 	.byte	0x02, 0x09, 0x00, 0x00, 0x02, 0x02, 0x01, 0x00, 0x02, 0x05, 0x05, 0x00, 0x03, 0x07, 0x01, 0x01
        /*0010*/ 	.byte	0x02, 0x03, 0x00, 0x00, 0x02, 0x06, 0x01, 0x00, 0x04, 0x0b, 0x08, 0x00, 0x01, 0x00, 0x00, 0x00
        /*0020*/ 	.byte	0x00, 0x00, 0x00, 0x00


//--------------------- .nv.info._Z14gaussian_blockdddPKdPd --------------------------
	.section	.nv.info._Z14gaussian_blockdddPKdPd,"",@"SHT_CUDA_INFO"
	.sectionflags	@""
	.align	4


	//----- nvinfo : EIATTR_CUDA_API_VERSION
	.align		4
        /*0000*/ 	.byte	0x04, 0x37
        /*0002*/ 	.short	(.L_7 - .L_6)
.L_6:
        /*0004*/ 	.word	0x00000082


	//----- nvinfo : EIATTR_KPARAM_INFO
	.align		4
.L_7:
        /*0008*/ 	.byte	0x04, 0x17
        /*000a*/ 	.short	(.L_9 - .L_8)
.L_8:
        /*000c*/ 	.word	0x00000000
        /*0010*/ 	.short	0x0004
        /*0012*/ 	.short	0x0020
        /*0014*/ 	.byte	0x00, 0xf5, 0x21, 0x00


	//----- nvinfo : EIATTR_KPARAM_INFO
	.align		4
.L_9:
        /*0018*/ 	.byte	0x04, 0x17
        /*001a*/ 	.short	(.L_11 - .L_10)
.L_10:
        /*001c*/ 	.word	0x00000000
        /*0020*/ 	.short	0x0003
        /*0022*/ 	.short	0x0018
        /*0024*/ 	.byte	0x00, 0xf5, 0x21, 0x00


	//----- nvinfo : EIATTR_KPARAM_INFO
	.align		4
.L_11:
        /*0028*/ 	.byte	0x04, 0x17
        /*002a*/ 	.short	(.L_13 - .L_12)
.L_12:
        /*002c*/ 	.word	0x00000000
        /*0030*/ 	.short	0x0002
        /*0032*/ 	.short	0x0010
        /*0034*/ 	.byte	0x00, 0xf0, 0x21, 0x00


	//----- nvinfo : EIATTR_KPARAM_INFO
	.align		4
.L_13:
        /*0038*/ 	.byte	0x04, 0x17
        /*003a*/ 	.short	(.L_15 - .L_14)
.L_14:
        /*003c*/ 	.word	0x00000000
        /*0040*/ 	.short	0x0001
        /*0042*/ 	.short	0x0008
        /*0044*/ 	.byte	0x00, 0xf0, 0x21, 0x00


	//----- nvinfo : EIATTR_KPARAM_INFO
	.align		4
.L_15:
        /*0048*/ 	.byte	0x04, 0x17
        /*004a*/ 	.short	(.L_17 - .L_16)
.L_16:
        /*004c*/ 	.word	0x00000000
        /*0050*/ 	.short	0x0000
        /*0052*/ 	.short	0x0000
        /*0054*/ 	.byte	0x00, 0xf0, 0x21, 0x00


	//----- nvinfo : EIATTR_SPARSE_MMA_MASK
	.align		4
.L_17:
        /*0058*/ 	.byte	0x03, 0x50
        /*005a*/ 	.short	0x0000


	//----- nvinfo : EIATTR_MAXREG_COUNT
	.align		4
        /*005c*/ 	.byte	0x03, 0x1b
        /*005e*/ 	.short	0x00ff


	//----- nvinfo : EIATTR_MERCURY_ISA_VERSION
	.align		4
        /*0060*/ 	.byte	0x03, 0x5f
        /*0062*/ 	.short	0x0101


	//----- nvinfo : EIATTR_VRC_CTA_INIT_COUNT
	.align		4
        /*0064*/ 	.byte	0x02, 0x4a
	.zero		1
	.zero		1


	//----- nvinfo : EIATTR_EXIT_INSTR_OFFSETS
	.align		4
        /*0068*/ 	.byte	0x04, 0x1c
        /*006a*/ 	.short	(.L_19 - .L_18)


	//   ....[0]....
.L_18:
        /*006c*/ 	.word	0x00000050


	//   ....[1]....
        /*0070*/ 	.word	0x000004d0


	//----- nvinfo : EIATTR_CBANK_PARAM_SIZE
	.align		4
.L_19:
        /*0074*/ 	.byte	0x03, 0x19
        /*0076*/ 	.short	0x0028


	//----- nvinfo : EIATTR_PARAM_CBANK
	.align		4
        /*0078*/ 	.byte	0x04, 0x0a
        /*007a*/ 	.short	(.L_21 - .L_20)
	.align		4
.L_20:
        /*007c*/ 	.word	index@(.nv.constant0._Z14gaussian_blockdddPKdPd)
        /*0080*/ 	.short	0x0380
        /*0082*/ 	.short	0x0028


	//----- nvinfo : EIATTR_SW_WAR
	.align		4
.L_21:
        /*0084*/ 	.byte	0x04, 0x36
        /*0086*/ 	.short	(.L_23 - .L_22)
.L_22:
        /*0088*/ 	.word	0x00000008
.L_23:


//--------------------- .nv.callgraph             --------------------------
	.section	.nv.callgraph,"",@"SHT_CUDA_CALLGRAPH"
	.align	4
	.sectionentsize	8
	.align		4
        /*0000*/ 	.word	0x00000000
	.align		4
        /*0004*/ 	.word	0xffffffff
	.align		4
        /*0008*/ 	.word	0x00000000
	.align		4
        /*000c*/ 	.word	0xfffffffe
	.align		4
        /*0010*/ 	.word	0x00000000
	.align		4
        /*0014*/ 	.word	0xfffffffd
	.align		4
        /*0018*/ 	.word	0x00000000
	.align		4
        /*001c*/ 	.word	0xfffffffc


//--------------------- .text._Z14gaussian_blockdddPKdPd --------------------------
	.section	.text._Z14gaussian_blockdddPKdPd,"ax",@progbits
	.align	128
        .global         _Z14gaussian_blockdddPKdPd
        .type           _Z14gaussian_blockdddPKdPd,@function
        .size           _Z14gaussian_blockdddPKdPd,(.L_x_2 - _Z14gaussian_blockdddPKdPd)
        .other          _Z14gaussian_blockdddPKdPd,@"STO_CUDA_ENTRY STV_DEFAULT"
_Z14gaussian_blockdddPKdPd:
.text._Z14gaussian_blockdddPKdPd:
[----:B------:R-:W-:Y:S01]  /*0000*/  LDC R1, c[0x0][0x37c] ;  /* 0x0000df00ff017b82 */ /* 0x000fe20000000800 */
[----:B------:R-:W0:Y:S01]  /*0010*/  S2R R0, SR_CTAID.X ;  /* 0x0000000000007919 */ /* 0x000e220000002500 */
[----:B------:R-:W1:Y:S01]  /*0020*/  LDCU.64 UR4, c[0x0][0x390] ;  /* 0x00007200ff0477ac */ /* 0x000e620008000a00 */
[----:B0-----:R-:W1:Y:S02]  /*0030*/  I2F.F64.U32 R2, R0 ;  /* 0x0000000000027312 */ /* 0x001e640000201800 */
[----:B-1----:R-:W-:-:S14]  /*0040*/  DSETP.GEU.AND P0, PT, R2, UR4, PT ;  /* 0x0000000402007e2a */ /* 0x002fdc000bf0e000 */
[----:B------:R-:W-:Y:S05]  /*0050*/  @P0 EXIT ;  /* 0x000000000000094d */ /* 0x000fea0003800000 */
[----:B------:R-:W0:Y:S01]  /*0060*/  LDC.64 R8, c[0x0][0x398] ;  /* 0x0000e600ff087b82 */ /* 0x000e220000000a00 */
[----:B------:R-:W1:Y:S07]  /*0070*/  LDCU.64 UR4, c[0x0][0x358] ;  /* 0x00006b00ff0477ac */ /* 0x000e6e0008000a00 */
[----:B------:R-:W2:Y:S08]  /*0080*/  LDC.64 R2, c[0x0][0x380] ;  /* 0x0000e000ff027b82 */ /* 0x000eb00000000a00 */
[----:B------:R-:W2:Y:S01]  /*0090*/  LDC.64 R6, c[0x0][0x388] ;  /* 0x0000e200ff067b82 */ /* 0x000ea20000000a00 */
[----:B0-----:R-:W-:-:S06]  /*00a0*/  IMAD.WIDE.U32 R8, R0, 0x8, R8 ;  /* 0x0000000800087825 */ /* 0x001fcc00078e0008 */
[----:B-1----:R-:W3:Y:S01]  /*00b0*/  LDG.E.64 R8, desc[UR4][R8.64] ;  /* 0x0000000408087981 */ /* 0x002ee2000c1e1b00 */
[----:B------:R-:W-:Y:S01]  /*00c0*/  UMOV UR6, 0xfefa39ef ;  /* 0xfefa39ef00067882 */ /* 0x000fe20000000000 */
[----:B------:R-:W-:Y:S01]  /*00d0*/  UMOV UR7, 0x3fe62e42 ;  /* 0x3fe62e4200077882 */ /* 0x000fe20000000000 */
[----:B---3--:R-:W-:-:S08]  /*00e0*/  DADD R4, R8, -0.5 ;  /* 0xbfe0000008047429 */ /* 0x008fd00000000000 */
[----:B--2---:R-:W-:Y:S01]  /*00f0*/  DFMA R4, R4, R2, R6 ;  /* 0x000000020404722b */ /* 0x004fe20000000006 */
[----:B------:R-:W-:Y:S02]  /*0100*/  IMAD.MOV.U32 R6, RZ, RZ, 0x652b82fe ;  /* 0x652b82feff067424 */ /* 0x000fe400078e00ff */
[----:B------:R-:W-:-:S05]  /*0110*/  IMAD.MOV.U32 R7, RZ, RZ, 0x3ff71547 ;  /* 0x3ff71547ff077424 */ /* 0x000fca00078e00ff */
[----:B------:R-:W-:-:S08]  /*0120*/  DMUL R4, R4, -R4 ;  /* 0x8000000404047228 */ /* 0x000fd00000000000 */
[----:B------:R-:W-:Y:S02]  /*0130*/  DFMA R6, R4, R6, 6.75539944105574400000e+15 ;  /* 0x433800000406742b */ /* 0x000fe40000000006 */
[----:B------:R-:W-:-:S06]  /*0140*/  FSETP.GEU.AND P0, PT, |R5|, 4.1917929649353027344, PT ;  /* 0x4086232b0500780b */ /* 0x000fcc0003f0e200 */
[----:B------:R-:W-:-:S08]  /*0150*/  DADD R10, R6, -6.75539944105574400000e+15 ;  /* 0xc3380000060a7429 */ /* 0x000fd00000000000 */
[----:B------:R-:W-:Y:S01]  /*0160*/  DFMA R12, R10, -UR6, R4 ;  /* 0x800000060a0c7c2b */ /* 0x000fe20008000004 */
[----:B------:R-:W-:Y:S01]  /*0170*/  UMOV UR6, 0x3b39803f ;  /* 0x3b39803f00067882 */ /* 0x000fe20000000000 */
[----:B------:R-:W-:-:S06]  /*0180*/  UMOV UR7, 0x3c7abc9e ;  /* 0x3c7abc9e00077882 */ /* 0x000fcc0000000000 */
[----:B------:R-:W-:Y:S01]  /*0190*/  DFMA R8, R10, -UR6, R12 ;  /* 0x800000060a087c2b */ /* 0x000fe2000800000c */
[----:B------:R-:W-:Y:S01]  /*01a0*/  UMOV UR6, 0x69ce2bdf ;  /* 0x69ce2bdf00067882 */ /* 0x000fe20000000000 */
[----:B------:R-:W-:Y:S01]  /*01b0*/  IMAD.MOV.U32 R10, RZ, RZ, -0x35dec16 ;  /* 0xfca213eaff0a7424 */ /* 0x000fe200078e00ff */
[----:B------:R-:W-:Y:S01]  /*01c0*/  MOV R11, 0x3e928af3 ;  /* 0x3e928af3000b7802 */ /* 0x000fe20000000f00 */
[----:B------:R-:W-:-:S05]  /*01d0*/  UMOV UR7, 0x3e5ade15 ;  /* 0x3e5ade1500077882 */ /* 0x000fca0000000000 */
[----:B------:R-:W-:Y:S01]  /*01e0*/  DFMA R10, R8, UR6, R10 ;  /* 0x00000006080a7c2b */ /* 0x000fe2000800000a */
[----:B------:R-:W-:Y:S01]  /*01f0*/  UMOV UR6, 0x62401315 ;  /* 0x6240131500067882 */ /* 0x000fe20000000000 */
[----:B------:R-:W-:-:S06]  /*0200*/  UMOV UR7, 0x3ec71dee ;  /* 0x3ec71dee00077882 */ /* 0x000fcc0000000000 */
[----:B------:R-:W-:Y:S01]  /*0210*/  DFMA R10, R8, R10, UR6 ;  /* 0x00000006080a7e2b */ /* 0x000fe2000800000a */
        /* <DEDUP_REMOVED lines=20> */
[----:B------:R-:W-:-:S08]  /*0360*/  DFMA R10, R8, R10, UR6 ;  /* 0x00000006080a7e2b */ /* 0x000fd0000800000a */
[C---:B------:R-:W-:Y:S02]  /*0370*/  DFMA R12, R8.reuse, R10, 1 ;  /* 0x3ff00000080c742b */ /* 0x040fe4000000000a */
[----:B------:R-:W0:Y:S06]  /*0380*/  LDC.64 R10, c[0x0][0x3a0] ;  /* 0x0000e800ff0a7b82 */ /* 0x000e2c0000000a00 */
[----:B------:R-:W-:-:S10]  /*0390*/  DFMA R12, R8, R12, 1 ;  /* 0x3ff00000080c742b */ /* 0x000fd4000000000c */
[----:B------:R-:W-:Y:S02]  /*03a0*/  IMAD R9, R6, 0x100000, R13 ;  /* 0x0010000006097824 */ /* 0x000fe400078e020d */
[----:B------:R-:W-:Y:S01]  /*03b0*/  IMAD.MOV.U32 R8, RZ, RZ, R12 ;  /* 0x000000ffff087224 */ /* 0x000fe200078e000c */
[----:B------:R-:W-:Y:S06]  /*03c0*/  @!P0 BRA `(.L_x_0) ;  /* 0x0000000000348947 */ /* 0x000fec0003800000 */
[----:B------:R-:W-:Y:S01]  /*03d0*/  FSETP.GEU.AND P1, PT, |R5|, 4.2275390625, PT ;  /* 0x408748000500780b */ /* 0x000fe20003f2e200 */
[C---:B------:R-:W-:Y:S02]  /*03e0*/  DADD R8, R4.reuse, +INF ;  /* 0x7ff0000004087429 */ /* 0x040fe40000000000 */
[----:B------:R-:W-:-:S08]  /*03f0*/  DSETP.GEU.AND P0, PT, R4, RZ, PT ;  /* 0x000000ff0400722a */ /* 0x000fd00003f0e000 */
[----:B------:R-:W-:Y:S02]  /*0400*/  FSEL R8, R8, RZ, P0 ;  /* 0x000000ff08087208 */ /* 0x000fe40000000000 */
[----:B------:R-:W-:Y:S01]  /*0410*/  FSEL R9, R9, RZ, P0 ;  /* 0x000000ff09097208 */ /* 0x000fe20000000000 */
[----:B------:R-:W-:Y:S06]  /*0420*/  @P1 BRA `(.L_x_0) ;  /* 0x00000000001c1947 */ /* 0x000fec0003800000 */
[----:B------:R-:W-:Y:S02]  /*0430*/  LEA.HI R4, R6, R6, RZ, 0x1 ;  /* 0x0000000606047211 */ /* 0x000fe400078f08ff */
[----:B------:R-:W-:Y:S02]  /*0440*/  MOV R8, RZ ;  /* 0x000000ff00087202 */ /* 0x000fe40000000f00 */
[----:B------:R-:W-:-:S04]  /*0450*/  SHF.R.S32.HI R5, RZ, 0x1, R4 ;  /* 0x00000001ff057819 */ /* 0x000fc80000011404 */
[----:B------:R-:W-:Y:S01]  /*0460*/  IADD3 R6, PT, PT, R6, -R5, RZ ;  /* 0x8000000506067210 */ /* 0x000fe20007ffe0ff */
[----:B------:R-:W-:-:S03]  /*0470*/  IMAD R13, R5, 0x100000, R13 ;  /* 0x00100000050d7824 */ /* 0x000fc600078e020d */
[----:B------:R-:W-:-:S06]  /*0480*/  LEA R9, R6, 0x3ff00000, 0x14 ;  /* 0x3ff0000006097811 */ /* 0x000fcc00078ea0ff */
[----:B------:R-:W-:-:S11]  /*0490*/  DMUL R8, R12, R8 ;  /* 0x000000080c087228 */ /* 0x000fd60000000000 */
.L_x_0:
[----:B------:R-:W-:Y:S01]  /*04a0*/  DMUL R2, R8, R2 ;  /* 0x0000000208027228 */ /* 0x000fe20000000000 */
[----:B0-----:R-:W-:-:S06]  /*04b0*/  IMAD.WIDE.U32 R10, R0, 0x8, R10 ;  /* 0x00000008000a7825 */ /* 0x001fcc00078e000a */
[----:B------:R-:W-:Y:S01]  /*04c0*/  STG.E.64 desc[UR4][R10.64], R2 ;  /* 0x000000020a007986 */ /* 0x000fe2000c101b04 */
[----:B------:R-:W-:Y:S05]  /*04d0*/  EXIT ;  /* 0x000000000000794d */ /* 0x000fea0003800000 */
.L_x_1:
[----:B------:R-:W-:-:S00]  /*04e0*/  BRA `(.L_x_1) ;  /* 0xfffffffc00fc7947 */ /* 0x000fc0000383ffff */
[----:B------:R-:W-:-:S00]  /*04f0*/  NOP ;  /* 0x0000000000007918 */ /* 0x000fc00000000000 */
        /* <DEDUP_REMOVED lines=8> */
.L_x_2:


//--------------------- .nv.shared.reserved.0     --------------------------
	.section	.nv.shared.reserved.0,"aw",@nobits
	.weak		__nv_reservedSMEM_offset_0_alias
	.size		__nv_reservedSMEM_offset_0_alias, 0, 64
	.other		__nv_reservedSMEM_offset_0_alias,@"STO_CUDA_RESERVED_SHARED STV_DEFAULT"
__nv_reservedSMEM_offset_0_alias:
	.zero		0
	.zero		64


//--------------------- .nv.constant0._Z14gaussian_blockdddPKdPd --------------------------
	.section	.nv.constant0._Z14gaussian_blockdddPKdPd,"a",@progbits
	.sectionflags	@""
	.align	4
.nv.constant0._Z14gaussian_blockdddPKdPd:
	.zero		936


//--------------------- SYMBOLS --------------------------

	.type		.nv.reservedSmem.offset0,@object
	.size		.nv.reservedSmem.offset0,0x4
